//
// Generated by NVIDIA NVVM Compiler
//
// Compiler Build ID: CL-36424714
// Cuda compilation tools, release 13.0, V13.0.88
// Based on NVVM 20.0.0
//

.version 9.0
.target sm_100
.address_size 64

	// .globl	_Z22softmax_forward_kernelPfPKfS1_iiffj

.visible .entry _Z22softmax_forward_kernelPfPKfS1_iiffj(
	.param .u64 .ptr .align 1 _Z22softmax_forward_kernelPfPKfS1_iiffj_param_0,
	.param .u64 .ptr .align 1 _Z22softmax_forward_kernelPfPKfS1_iiffj_param_1,
	.param .u64 .ptr .align 1 _Z22softmax_forward_kernelPfPKfS1_iiffj_param_2,
	.param .u32 _Z22softmax_forward_kernelPfPKfS1_iiffj_param_3,
	.param .u32 _Z22softmax_forward_kernelPfPKfS1_iiffj_param_4,
	.param .f32 _Z22softmax_forward_kernelPfPKfS1_iiffj_param_5,
	.param .f32 _Z22softmax_forward_kernelPfPKfS1_iiffj_param_6,
	.param .u32 _Z22softmax_forward_kernelPfPKfS1_iiffj_param_7
)
{


	ret;

}


// ===== COMPILED SASS (sm_100) =====

	.target	sm_100

	.elftype	@"ET_EXEC"


//--------------------- .note.nv.tkinfo           --------------------------
	.section	.note.nv.tkinfo,"",@"SHT_NOTE"
	.sectionflags	@"SHF_NOTE_NV_TKINFO"
	.tkinfo
        /*0018*/ 	.word	0x00000002
        /*0030*/ 	.string	""
        /*0030*/ 	.string	"ptxas"
        /*0030*/ 	.string	"Cuda compilation tools, release 13.0, V13.0.88"
        /*0030*/ 	.string	"Build cuda_13.0.r13.0/compiler.36424714_0"
        /*0030*/ 	.string	"-arch sm_100 -m 64 "



//--------------------- .note.nv.cuinfo           --------------------------
	.section	.note.nv.cuinfo,"",@"SHT_NOTE"
	.sectionflags	@"SHF_NOTE_NV_CUINFO"
        /*0018*/ 	.short	0x0002
        /*001a*/ 	.short	0x0064
        /*001c*/ 	.short	0x0082
	.zero		2


//--------------------- .nv.info                  --------------------------
	.section	.nv.info,"",@"SHT_CUDA_INFO"
	.align	4


	//----- nvinfo : EIATTR_REGCOUNT
	.align		4
        /*0000*/ 	.byte	0x04, 0x2f
        /*0002*/ 	.short	(.L_1 - .L_0)
	.align		4
.L_0:
        /*0004*/ 	.word	index@(_Z22softmax_forward_kernelPfPKfS1_iiffj)
        /*0008*/ 	.word	0x00000004


	//----- nvinfo : EIATTR_FRAME_SIZE
	.align		4
.L_1:
        /*000c*/ 	.byte	0x04, 0x11
        /*000e*/ 	.short	(.L_3 - .L_2)
	.align		4
.L_2:
        /*0010*/ 	.word	index@(_Z22softmax_forward_kernelPfPKfS1_iiffj)
        /*0014*/ 	.word	0x00000000


	//----- nvinfo : EIATTR_MIN_STACK_SIZE
	.align		4
.L_3:
        /*0018*/ 	.byte	0x04, 0x12
        /*001a*/ 	.short	(.L_5 - .L_4)
	.align		4
.L_4:
        /*001c*/ 	.word	index@(_Z22softmax_forward_kernelPfPKfS1_iiffj)
        /*0020*/ 	.word	0x00000000
.L_5:


//--------------------- .nv.compat                --------------------------
	.section	.nv.compat,"",@"SHT_CUDA_COMPAT_INFO"
	.align	4
        /*0000*/ 	.byte	0x02, 0x09, 0x00, 0x00, 0x02, 0x02, 0x01, 0x00, 0x02, 0x05, 0x05, 0x00, 0x03, 0x07, 0x01, 0x01
        /*0010*/ 	.byte	0x02, 0x03, 0x00, 0x00, 0x02, 0x06, 0x01, 0x00, 0x04, 0x0b, 0x08, 0x00, 0x09, 0x00, 0x00, 0x00
        /*0020*/ 	.byte	0x00, 0x00, 0x00, 0x00


//--------------------- .nv.info._Z22softmax_forward_kernelPfPKfS1_iiffj --------------------------
	.section	.nv.info._Z22softmax_forward_kernelPfPKfS1_iiffj,"",@"SHT_CUDA_INFO"
	.sectionflags	@""
	.align	4


	//----- nvinfo : EIATTR_CUDA_API_VERSION
	.align		4
        /*0000*/ 	.byte	0x04, 0x37
        /*0002*/ 	.short	(.L_7 - .L_6)
.L_6:
        /*0004*/ 	.word	0x00000082


	//----- nvinfo : EIATTR_KPARAM_INFO
	.align		4
.L_7:
        /*0008*/ 	.byte	0x04, 0x17
        /*000a*/ 	.short	(.L_9 - .L_8)
.L_8:
        /*000c*/ 	.word	0x00000000
        /*0010*/ 	.short	0x0007
        /*0012*/ 	.short	0x0028
        /*0014*/ 	.byte	0x00, 0xf0, 0x11, 0x00


	//----- nvinfo : EIATTR_KPARAM_INFO
	.align		4
.L_9:
        /*0018*/ 	.byte	0x04, 0x17
        /*001a*/ 	.short	(.L_11 - .L_10)
.L_10:
        /*001c*/ 	.word	0x00000000
        /*0020*/ 	.short	0x0006
        /*0022*/ 	.short	0x0024
        /*0024*/ 	.byte	0x00, 0xf0, 0x11, 0x00


	//----- nvinfo : EIATTR_KPARAM_INFO
	.align		4
.L_11:
        /*0028*/ 	.byte	0x04, 0x17
        /*002a*/ 	.short	(.L_13 - .L_12)
.L_12:
        /*002c*/ 	.word	0x00000000
        /*0030*/ 	.short	0x0005
        /*0032*/ 	.short	0x0020
        /*0034*/ 	.byte	0x00, 0xf0, 0x11, 0x00


	//----- nvinfo : EIATTR_KPARAM_INFO
	.align		4
.L_13:
        /*0038*/ 	.byte	0x04, 0x17
        /*003a*/ 	.short	(.L_15 - .L_14)
.L_14:
        /*003c*/ 	.word	0x00000000
        /*0040*/ 	.short	0x0004
        /*0042*/ 	.short	0x001c
        /*0044*/ 	.byte	0x00, 0xf0, 0x11, 0x00


	//----- nvinfo : EIATTR_KPARAM_INFO
	.align		4
.L_15:
        /*0048*/ 	.byte	0x04, 0x17
        /*004a*/ 	.short	(.L_17 - .L_16)
.L_16:
        /*004c*/ 	.word	0x00000000
        /*0050*/ 	.short	0x0003
        /*0052*/ 	.short	0x0018
        /*0054*/ 	.byte	0x00, 0xf0, 0x11, 0x00


	//----- nvinfo : EIATTR_KPARAM_INFO
	.align		4
.L_17:
        /*0058*/ 	.byte	0x04, 0x17
        /*005a*/ 	.short	(.L_19 - .L_18)
.L_18:
        /*005c*/ 	.word	0x00000000
        /*0060*/ 	.short	0x0002
        /*0062*/ 	.short	0x0010
        /*0064*/ 	.byte	0x00, 0xf5, 0x21, 0x00


	//----- nvinfo : EIATTR_KPARAM_INFO
	.align		4
.L_19:
        /*0068*/ 	.byte	0x04, 0x17
        /*006a*/ 	.short	(.L_21 - .L_20)
.L_20:
        /*006c*/ 	.word	0x00000000
        /*0070*/ 	.short	0x0001
        /*0072*/ 	.short	0x0008
        /*0074*/ 	.byte	0x00, 0xf5, 0x21, 0x00


	//----- nvinfo : EIATTR_KPARAM_INFO
	.align		4
.L_21:
        /*0078*/ 	.byte	0x04, 0x17
        /*007a*/ 	.short	(.L_23 - .L_22)
.L_22:
        /*007c*/ 	.word	0x00000000
        /*0080*/ 	.short	0x0000
        /*0082*/ 	.short	0x0000
        /*0084*/ 	.byte	0x00, 0xf5, 0x21, 0x00


	//----- nvinfo : EIATTR_SPARSE_MMA_MASK
	.align		4
.L_23:
        /*0088*/ 	.byte	0x03, 0x50
        /*008a*/ 	.short	0x0000


	//----- nvinfo : EIATTR_MAXREG_COUNT
	.align		4
        /*008c*/ 	.byte	0x03, 0x1b
        /*008e*/ 	.short	0x00ff


	//----- nvinfo : EIATTR_MERCURY_ISA_VERSION
	.align		4
        /*0090*/ 	.byte	0x03, 0x5f
        /*0092*/ 	.short	0x0101


	//----- nvinfo : EIATTR_VRC_CTA_INIT_COUNT
	.align		4
        /*0094*/ 	.byte	0x02, 0x4a
	.zero		1
	.zero		1


	//----- nvinfo : EIATTR_EXIT_INSTR_OFFSETS
	.align		4
        /*0098*/ 	.byte	0x04, 0x1c
        /*009a*/ 	.short	(.L_25 - .L_24)


	//   ....[0]....
.L_24:
        /*009c*/ 	.word	0x00000010


	//----- nvinfo : EIATTR_CBANK_PARAM_SIZE
	.align		4
.L_25:
        /*00a0*/ 	.byte	0x03, 0x19
        /*00a2*/ 	.short	0x002c


	//----- nvinfo : EIATTR_PARAM_CBANK
	.align		4
        /*00a4*/ 	.byte	0x04, 0x0a
        /*00a6*/ 	.short	(.L_27 - .L_26)
	.align		4
.L_26:
        /*00a8*/ 	.word	index@(.nv.constant0._Z22softmax_forward_kernelPfPKfS1_iiffj)
        /*00ac*/ 	.short	0x0380
        /*00ae*/ 	.short	0x002c


	//----- nvinfo : EIATTR_SW_WAR
	.align		4
.L_27:
        /*00b0*/ 	.byte	0x04, 0x36
        /*00b2*/ 	.short	(.L_29 - .L_28)
.L_28:
        /*00b4*/ 	.word	0x00000008
.L_29:


//--------------------- .nv.callgraph             --------------------------
	.section	.nv.callgraph,"",@"SHT_CUDA_CALLGRAPH"
	.align	4
	.sectionentsize	8
	.align		4
        /*0000*/ 	.word	0x00000000
	.align		4
        /*0004*/ 	.word	0xffffffff
	.align		4
        /*0008*/ 	.word	0x00000000
	.align		4
        /*000c*/ 	.word	0xfffffffe
	.align		4
        /*0010*/ 	.word	0x00000000
	.align		4
        /*0014*/ 	.word	0xfffffffd
	.align		4
        /*0018*/ 	.word	0x00000000
	.align		4
        /*001c*/ 	.word	0xfffffffc


//--------------------- .text._Z22softmax_forward_kernelPfPKfS1_iiffj --------------------------
	.section	.text._Z22softmax_forward_kernelPfPKfS1_iiffj,"ax",@progbits
	.align	128
        .global         _Z22softmax_forward_kernelPfPKfS1_iiffj
        .type           _Z22softmax_forward_kernelPfPKfS1_iiffj,@function
        .size           _Z22softmax_forward_kernelPfPKfS1_iiffj,(.L_x_1 - _Z22softmax_forward_kernelPfPKfS1_iiffj)
        .other          _Z22softmax_forward_kernelPfPKfS1_iiffj,@"STO_CUDA_ENTRY STV_DEFAULT"
_Z22softmax_forward_kernelPfPKfS1_iiffj:
.text._Z22softmax_forward_kernelPfPKfS1_iiffj:
[----:B------:R-:W-:Y:S01]  /*0000*/  LDC R1, c[0x0][0x37c] ;  /* 0x0000df00ff017b82 */ /* 0x000fe20000000800 */
[----:B------:R-:W-:Y:S05]  /*0010*/  EXIT ;  /* 0x000000000000794d */ /* 0x000fea0003800000 */
.L_x_0:
[----:B------:R-:W-:-:S00]  /*0020*/  BRA `(.L_x_0) ;  /* 0xfffffffc00fc7947 */ /* 0x000fc0000383ffff */
[----:B------:R-:W-:-:S00]  /*0030*/  NOP ;  /* 0x0000000000007918 */ /* 0x000fc00000000000 */
        /* <DEDUP_REMOVED lines=12> */
.L_x_1:


//--------------------- .nv.shared.reserved.0     --------------------------
	.section	.nv.shared.reserved.0,"aw",@nobits
	.weak		__nv_reservedSMEM_offset_0_alias
	.size		__nv_reservedSMEM_offset_0_alias, 0, 64
	.other		__nv_reservedSMEM_offset_0_alias,@"STO_CUDA_RESERVED_SHARED STV_DEFAULT"
__nv_reservedSMEM_offset_0_alias:
	.zero		0
	.zero		64


//--------------------- .nv.constant0._Z22softmax_forward_kernelPfPKfS1_iiffj --------------------------
	.section	.nv.constant0._Z22softmax_forward_kernelPfPKfS1_iiffj,"a",@progbits
	.sectionflags	@""
	.align	4
.nv.constant0._Z22softmax_forward_kernelPfPKfS1_iiffj:
	.zero		940


//--------------------- SYMBOLS --------------------------

	.type		.nv.reservedSmem.offset0,@object
	.size		.nv.reservedSmem.offset0,0x4
